	.headerflags	@"EF_CUDA_TEXMODE_UNIFIED EF_CUDA_64BIT_ADDRESS EF_CUDA_ACCELERATORS EF_CUDA_SM90 EF_CUDA_VIRTUAL_SM(EF_CUDA_SM90)"
	.elftype	@"ET_EXEC"


//--------------------- .nv.info                  --------------------------
	.section	.nv.info,"",@"SHT_CUDA_INFO"
	.align	4


	//----- nvinfo : EIATTR_REGCOUNT
	.align		4
        /*0000*/ 	.byte	0x04, 0x2f
        /*0002*/ 	.short	(.L_1 - .L_0)
	.align		4
.L_0:
        /*0004*/ 	.word	index@(triton_poi_fused_avg_pool2d_0)
        /*0008*/ 	.word	0x00000012


	//----- nvinfo : EIATTR_MIN_STACK_SIZE
	.align		4
.L_1:
        /*000c*/ 	.byte	0x04, 0x12
        /*000e*/ 	.short	(.L_3 - .L_2)
	.align		4
.L_2:
        /*0010*/ 	.word	index@(triton_poi_fused_avg_pool2d_0)
        /*0014*/ 	.word	0x00000000


	//----- nvinfo : EIATTR_FRAME_SIZE
	.align		4
.L_3:
        /*0018*/ 	.byte	0x04, 0x11
        /*001a*/ 	.short	(.L_5 - .L_4)
	.align		4
.L_4:
        /*001c*/ 	.word	index@(triton_poi_fused_avg_pool2d_0)
        /*0020*/ 	.word	0x00000000


	//----- nvinfo : EIATTR_MIN_STACK_SIZE
	.align		4
.L_5:
        /*0024*/ 	.byte	0x04, 0x12
        /*0026*/ 	.short	(.L_7 - .L_6)
	.align		4
.L_6:
        /*0028*/ 	.word	index@(triton_poi_fused_avg_pool2d_0)
        /*002c*/ 	.word	0x00000000
.L_7:


//--------------------- .nv.info.triton_poi_fused_avg_pool2d_0 --------------------------
	.section	.nv.info.triton_poi_fused_avg_pool2d_0,"",@"SHT_CUDA_INFO"
	.sectionflags	@""
	.align	4


	//----- nvinfo : EIATTR_CUDA_API_VERSION
	.align		4
        /*0000*/ 	.byte	0x04, 0x37
        /*0002*/ 	.short	(.L_9 - .L_8)
.L_8:
        /*0004*/ 	.word	0x0000007c


	//----- nvinfo : EIATTR_KPARAM_INFO
	.align		4
.L_9:
        /*0008*/ 	.byte	0x04, 0x17
        /*000a*/ 	.short	(.L_11 - .L_10)
.L_10:
        /*000c*/ 	.word	0x00000000
        /*0010*/ 	.short	0x0002
        /*0012*/ 	.short	0x0010
        /*0014*/ 	.byte	0x00, 0xf0, 0x11, 0x00


	//----- nvinfo : EIATTR_KPARAM_INFO
	.align		4
.L_11:
        /*0018*/ 	.byte	0x04, 0x17
        /*001a*/ 	.short	(.L_13 - .L_12)
.L_12:
        /*001c*/ 	.word	0x00000000
        /*0020*/ 	.short	0x0001
        /*0022*/ 	.short	0x0008
        /*0024*/ 	.byte	0x00, 0xf4, 0x21, 0x00


	//----- nvinfo : EIATTR_KPARAM_INFO
	.align		4
.L_13:
        /*0028*/ 	.byte	0x04, 0x17
        /*002a*/ 	.short	(.L_15 - .L_14)
.L_14:
        /*002c*/ 	.word	0x00000000
        /*0030*/ 	.short	0x0000
        /*0032*/ 	.short	0x0000
        /*0034*/ 	.byte	0x00, 0xf4, 0x21, 0x00


	//----- nvinfo : EIATTR_SPARSE_MMA_MASK
	.align		4
.L_15:
        /*0038*/ 	.byte	0x03, 0x50
        /*003a*/ 	.short	0x0000


	//----- nvinfo : EIATTR_MAXREG_COUNT
	.align		4
        /*003c*/ 	.byte	0x03, 0x1b
        /*003e*/ 	.short	0x00ff


	//----- nvinfo : EIATTR_EXIT_INSTR_OFFSETS
	.align		4
        /*0040*/ 	.byte	0x04, 0x1c
        /*0042*/ 	.short	(.L_17 - .L_16)


	//   ....[0]....
.L_16:
        /*0044*/ 	.word	0x00000210


	//   ....[1]....
        /*0048*/ 	.word	0x00000240


	//----- nvinfo : EIATTR_REQNTID
	.align		4
.L_17:
        /*004c*/ 	.byte	0x04, 0x10
        /*004e*/ 	.short	(.L_19 - .L_18)
.L_18:
        /*0050*/ 	.word	0x00000020
        /*0054*/ 	.word	0x00000001
        /*0058*/ 	.word	0x00000001


	//----- nvinfo : EIATTR_CBANK_PARAM_SIZE
	.align		4
.L_19:
        /*005c*/ 	.byte	0x03, 0x19
        /*005e*/ 	.short	0x0014


	//----- nvinfo : EIATTR_PARAM_CBANK
	.align		4
        /*0060*/ 	.byte	0x04, 0x0a
        /*0062*/ 	.short	(.L_21 - .L_20)
	.align		4
.L_20:
        /*0064*/ 	.word	index@(.nv.constant0.triton_poi_fused_avg_pool2d_0)
        /*0068*/ 	.short	0x0210
        /*006a*/ 	.short	0x0014


	//----- nvinfo : EIATTR_SW_WAR
	.align		4
.L_21:
        /*006c*/ 	.byte	0x04, 0x36
        /*006e*/ 	.short	(.L_23 - .L_22)
.L_22:
        /*0070*/ 	.word	0x00000008
.L_23:


//--------------------- .nv.callgraph             --------------------------
	.section	.nv.callgraph,"",@"SHT_CUDA_CALLGRAPH"
	.align	4
	.sectionentsize	8
	.align		4
        /*0000*/ 	.word	0x00000000
	.align		4
        /*0004*/ 	.word	0xffffffff
	.align		4
        /*0008*/ 	.word	0x00000000
	.align		4
        /*000c*/ 	.word	0xfffffffe
	.align		4
        /*0010*/ 	.word	0x00000000
	.align		4
        /*0014*/ 	.word	0xfffffffd
	.align		4
        /*0018*/ 	.word	0x00000000
	.align		4
        /*001c*/ 	.word	0xfffffffc


//--------------------- .text.triton_poi_fused_avg_pool2d_0 --------------------------
	.section	.text.triton_poi_fused_avg_pool2d_0,"ax",@progbits
	.align	128
        .global         triton_poi_fused_avg_pool2d_0
        .type           triton_poi_fused_avg_pool2d_0,@function
        .size           triton_poi_fused_avg_pool2d_0,(.L_x_1 - triton_poi_fused_avg_pool2d_0)
        .other          triton_poi_fused_avg_pool2d_0,@"STO_CUDA_ENTRY STV_DEFAULT"
triton_poi_fused_avg_pool2d_0:
.text.triton_poi_fused_avg_pool2d_0:
[----:B------:R-:W0:Y:S02]  /*0000*/  LDC R1, c[0x0][0x28] ;  /* 0x00000a00ff017b82 */ /* 0x000e240000000800 */
[----:B------:R-:W1:Y:S01]  /*0010*/  S2R R14, SR_TID.X ;  /* 0x00000000000e7919 */ /* 0x000e620000002100 */
[----:B------:R-:W2:Y:S01]  /*0020*/  LDC.64 R6, c[0x0][0x210] ;  /* 0x00008400ff067b82 */ /* 0x000ea20000000a00 */
[----:B------:R-:W-:Y:S01]  /*0030*/  CS2R R12, SRZ ;  /* 0x00000000000c7805 */ /* 0x000fe2000001ff00 */
[----:B------:R-:W-:Y:S01]  /*0040*/  ULDC.64 UR4, c[0x0][0x208] ;  /* 0x0000820000047ab9 */ /* 0x000fe20000000a00 */
[----:B------:R-:W3:Y:S01]  /*0050*/  S2R R11, SR_CTAID.X ;  /* 0x00000000000b7919 */ /* 0x000ee20000002500 */
[----:B-1----:R-:W-:-:S05]  /*0060*/  LOP3.LUT R0, R14, 0xf, RZ, 0xc0, !PT ;  /* 0x0000000f0e007812 */ /* 0x002fca00078ec0ff */
[----:B---3--:R-:W-:-:S05]  /*0070*/  IMAD R11, R11, 0x10, R0 ;  /* 0x000000100b0b7824 */ /* 0x008fca00078e0200 */
[C---:B------:R-:W-:Y:S02]  /*0080*/  LEA.HI R0, R11.reuse, R11, RZ, 0x1 ;  /* 0x0000000b0b007211 */ /* 0x040fe400078f08ff */
[----:B------:R-:W-:Y:S02]  /*0090*/  ISETP.GE.AND P0, PT, R11, 0x10, PT ;  /* 0x000000100b00780c */ /* 0x000fe40003f06270 */
[C---:B------:R-:W-:Y:S01]  /*00a0*/  LOP3.LUT R2, R0.reuse, 0x1ffffffe, RZ, 0xc0, !PT ;  /* 0x1ffffffe00027812 */ /* 0x040fe200078ec0ff */
[----:B------:R-:W-:-:S03]  /*00b0*/  IMAD.SHL.U32 R0, R0, 0x10, RZ ;  /* 0x0000001000007824 */ /* 0x000fc600078e00ff */
[----:B------:R-:W-:Y:S02]  /*00c0*/  IADD3 R2, R11, -R2, RZ ;  /* 0x800000020b027210 */ /* 0x000fe40007ffe0ff */
[----:B------:R-:W-:Y:S01]  /*00d0*/  LOP3.LUT R3, R0, 0xffffffe0, RZ, 0xc0, !PT ;  /* 0xffffffe000037812 */ /* 0x000fe200078ec0ff */
[----:B------:R-:W-:-:S04]  /*00e0*/  HFMA2.MMA R0, -RZ, RZ, 0, 0 ;  /* 0x00000000ff007435 */ /* 0x000fc800000001ff */
[----:B------:R-:W-:Y:S01]  /*00f0*/  IMAD R5, R2, 0x8, R3 ;  /* 0x0000000802057824 */ /* 0x000fe200078e0203 */
[----:B------:R-:W-:-:S03]  /*0100*/  MOV R10, RZ ;  /* 0x000000ff000a7202 */ /* 0x000fc60000000f00 */
[----:B--2---:R-:W-:Y:S01]  /*0110*/  IMAD.WIDE R2, R5, 0x4, R6 ;  /* 0x0000000405027825 */ /* 0x004fe200078e0206 */
[----:B------:R-:W-:-:S03]  /*0120*/  IADD3 R15, R5, 0x15, RZ ;  /* 0x00000015050f7810 */ /* 0x000fc60007ffe0ff */
[----:B------:R-:W-:Y:S01]  /*0130*/  VIADD R9, R5, 0x11 ;  /* 0x0000001105097836 */ /* 0x000fe20000000000 */
[----:B------:R-:W2:Y:S03]  /*0140*/  @!P0 LDG.E.EL R0, desc[UR4][R2.64+0x4] ;  /* 0x0000040402008981 */ /* 0x000ea6000c2e1900 */
[--C-:B------:R-:W-:Y:S01]  /*0150*/  IMAD.WIDE R4, R9, 0x4, R6.reuse ;  /* 0x0000000409047825 */ /* 0x100fe200078e0206 */
[----:B------:R1:W2:Y:S01]  /*0160*/  @!P0 LDG.E.EL R13, desc[UR4][R2.64+0x14] ;  /* 0x00001404020d8981 */ /* 0x0002a2000c2e1900 */
[----:B------:R-:W1:Y:S02]  /*0170*/  LDC.64 R8, c[0x0][0x218] ;  /* 0x00008600ff087b82 */ /* 0x000e640000000a00 */
[----:B------:R-:W-:Y:S01]  /*0180*/  IMAD.WIDE R6, R15, 0x4, R6 ;  /* 0x000000040f067825 */ /* 0x000fe200078e0206 */
[----:B------:R-:W3:Y:S04]  /*0190*/  @!P0 LDG.E.EL R10, desc[UR4][R4.64] ;  /* 0x00000004040a8981 */ /* 0x000ee8000c2e1900 */
[----:B------:R-:W4:Y:S01]  /*01a0*/  @!P0 LDG.E.EL R12, desc[UR4][R6.64] ;  /* 0x00000004060c8981 */ /* 0x000f22000c2e1900 */
[----:B------:R-:W-:-:S04]  /*01b0*/  LOP3.LUT P0, RZ, R14, 0x10, RZ, 0xc0, !PT ;  /* 0x000000100eff7812 */ /* 0x000fc8000780c0ff */
[C---:B------:R-:W-:Y:S01]  /*01c0*/  ISETP.LT.AND P0, PT, R11.reuse, 0x10, !P0 ;  /* 0x000000100b00780c */ /* 0x040fe20004701270 */
[----:B-1----:R-:W-:-:S04]  /*01d0*/  IMAD.WIDE R2, R11, 0x4, R8 ;  /* 0x000000040b027825 */ /* 0x002fc800078e0208 */
[----:B--2---:R-:W-:-:S04]  /*01e0*/  FADD R13, R13, R0 ;  /* 0x000000000d0d7221 */ /* 0x004fc80000000000 */
[----:B---3--:R-:W-:-:S04]  /*01f0*/  FADD R13, R13, R10 ;  /* 0x0000000a0d0d7221 */ /* 0x008fc80000000000 */
[----:B----4-:R-:W-:Y:S01]  /*0200*/  FADD R12, R13, R12 ;  /* 0x0000000c0d0c7221 */ /* 0x010fe20000000000 */
[----:B------:R-:W-:Y:S06]  /*0210*/  @!P0 EXIT ;  /* 0x000000000000894d */ /* 0x000fec0003800000 */
[----:B------:R-:W-:-:S05]  /*0220*/  FMUL R5, R12, 0.25 ;  /* 0x3e8000000c057820 */ /* 0x000fca0000400000 */
[----:B------:R-:W-:Y:S01]  /*0230*/  STG.E desc[UR4][R2.64], R5 ;  /* 0x0000000502007986 */ /* 0x000fe2000c101904 */
[----:B------:R-:W-:Y:S05]  /*0240*/  EXIT ;  /* 0x000000000000794d */ /* 0x000fea0003800000 */
.L_x_0:
[----:B------:R-:W-:-:S00]  /*0250*/  BRA `(.L_x_0) ;  /* 0xfffffffc00fc7947 */ /* 0x000fc0000383ffff */
[----:B------:R-:W-:-:S00]  /*0260*/  NOP ;  /* 0x0000000000007918 */ /* 0x000fc00000000000 */
        /* <DEDUP_REMOVED lines=9> */
.L_x_1:


//--------------------- .nv.constant0.triton_poi_fused_avg_pool2d_0 --------------------------
	.section	.nv.constant0.triton_poi_fused_avg_pool2d_0,"a",@progbits
	.sectionflags	@""
	.align	4
.nv.constant0.triton_poi_fused_avg_pool2d_0:
	.zero		548
